//
// Generated by NVIDIA NVVM Compiler
//
// Compiler Build ID: CL-36424714
// Cuda compilation tools, release 13.0, V13.0.88
// Based on NVVM 20.0.0
//

.version 9.0
.target sm_100
.address_size 64

	// .globl	_Z29deviceReduceBlockAtomicKernelPjS_j
// _ZZ14blockReduceSumjE6shared has been demoted

.visible .entry _Z29deviceReduceBlockAtomicKernelPjS_j(
	.param .u64 .ptr .align 1 _Z29deviceReduceBlockAtomicKernelPjS_j_param_0,
	.param .u64 .ptr .align 1 _Z29deviceReduceBlockAtomicKernelPjS_j_param_1,
	.param .u32 _Z29deviceReduceBlockAtomicKernelPjS_j_param_2
)
{
	.reg .pred 	%p<17>;
	.reg .b32 	%r<52>;
	.reg .b64 	%rd<7>;
	// demoted variable
	.shared .align 4 .b8 _ZZ14blockReduceSumjE6shared[128];
	ld.param.u64 	%rd2, [_Z29deviceReduceBlockAtomicKernelPjS_j_param_0];
	ld.param.u64 	%rd3, [_Z29deviceReduceBlockAtomicKernelPjS_j_param_1];
	ld.param.u32 	%r15, [_Z29deviceReduceBlockAtomicKernelPjS_j_param_2];
	mov.u32 	%r17, %ctaid.x;
	mov.u32 	%r1, %ntid.x;
	mov.u32 	%r2, %tid.x;
	mad.lo.s32 	%r48, %r17, %r1, %r2;
	setp.ge.u32 	%p1, %r48, %r15;
	mov.b32 	%r50, 0;
	@%p1 bra 	$L__BB0_3;
	mov.u32 	%r19, %nctaid.x;
	mul.lo.s32 	%r4, %r1, %r19;
	cvta.to.global.u64 	%rd1, %rd2;
	mov.b32 	%r50, 0;
$L__BB0_2:
	mul.wide.s32 	%rd4, %r48, 4;
	add.s64 	%rd5, %rd1, %rd4;
	ld.global.u32 	%r20, [%rd5];
	add.s32 	%r50, %r20, %r50;
	add.s32 	%r48, %r48, %r4;
	setp.lt.u32 	%p2, %r48, %r15;
	@%p2 bra 	$L__BB0_2;
$L__BB0_3:
	and.b32  	%r10, %r2, 31;
	shfl.sync.down.b32	%r21|%p3, %r50, 16, 31, -1;
	add.s32 	%r22, %r21, %r50;
	shfl.sync.down.b32	%r23|%p4, %r22, 8, 31, -1;
	add.s32 	%r24, %r23, %r22;
	shfl.sync.down.b32	%r25|%p5, %r24, 4, 31, -1;
	add.s32 	%r26, %r25, %r24;
	shfl.sync.down.b32	%r27|%p6, %r26, 2, 31, -1;
	add.s32 	%r28, %r27, %r26;
	shfl.sync.down.b32	%r29|%p7, %r28, 1, 31, -1;
	add.s32 	%r11, %r29, %r28;
	setp.ne.s32 	%p8, %r10, 0;
	@%p8 bra 	$L__BB0_5;
	shr.u32 	%r30, %r2, 3;
	mov.u32 	%r31, _ZZ14blockReduceSumjE6shared;
	add.s32 	%r32, %r31, %r30;
	st.shared.u32 	[%r32], %r11;
$L__BB0_5:
	bar.sync 	0;
	shr.u32 	%r34, %r1, 5;
	setp.ge.u32 	%p9, %r2, %r34;
	mov.b32 	%r51, 0;
	@%p9 bra 	$L__BB0_7;
	shl.b32 	%r35, %r10, 2;
	mov.u32 	%r36, _ZZ14blockReduceSumjE6shared;
	add.s32 	%r37, %r36, %r35;
	ld.shared.u32 	%r51, [%r37];
$L__BB0_7:
	setp.gt.u32 	%p10, %r2, 31;
	@%p10 bra 	$L__BB0_10;
	shfl.sync.down.b32	%r38|%p11, %r51, 16, 31, -1;
	add.s32 	%r39, %r38, %r51;
	shfl.sync.down.b32	%r40|%p12, %r39, 8, 31, -1;
	add.s32 	%r41, %r40, %r39;
	shfl.sync.down.b32	%r42|%p13, %r41, 4, 31, -1;
	add.s32 	%r43, %r42, %r41;
	shfl.sync.down.b32	%r44|%p14, %r43, 2, 31, -1;
	add.s32 	%r45, %r44, %r43;
	shfl.sync.down.b32	%r46|%p15, %r45, 1, 31, -1;
	add.s32 	%r14, %r46, %r45;
	setp.ne.s32 	%p16, %r2, 0;
	@%p16 bra 	$L__BB0_10;
	cvta.to.global.u64 	%rd6, %rd3;
	atom.global.add.u32 	%r47, [%rd6], %r14;
$L__BB0_10:
	ret;

}


// ===== COMPILED SASS (sm_100) =====

	.target	sm_100

	.elftype	@"ET_EXEC"


//--------------------- .note.nv.tkinfo           --------------------------
	.section	.note.nv.tkinfo,"",@"SHT_NOTE"
	.sectionflags	@"SHF_NOTE_NV_TKINFO"
	.tkinfo
        /*0018*/ 	.word	0x00000002
        /*0030*/ 	.string	""
        /*0030*/ 	.string	"ptxas"
        /*0030*/ 	.string	"Cuda compilation tools, release 13.0, V13.0.88"
        /*0030*/ 	.string	"Build cuda_13.0.r13.0/compiler.36424714_0"
        /*0030*/ 	.string	"-arch sm_100 -m 64 "



//--------------------- .note.nv.cuinfo           --------------------------
	.section	.note.nv.cuinfo,"",@"SHT_NOTE"
	.sectionflags	@"SHF_NOTE_NV_CUINFO"
        /*0018*/ 	.short	0x0002
        /*001a*/ 	.short	0x0064
        /*001c*/ 	.short	0x0082
	.zero		2


//--------------------- .nv.info                  --------------------------
	.section	.nv.info,"",@"SHT_CUDA_INFO"
	.align	4


	//----- nvinfo : EIATTR_REGCOUNT
	.align		4
        /*0000*/ 	.byte	0x04, 0x2f
        /*0002*/ 	.short	(.L_1 - .L_0)
	.align		4
.L_0:
        /*0004*/ 	.word	index@(_Z29deviceReduceBlockAtomicKernelPjS_j)
        /*0008*/ 	.word	0x0000000c


	//----- nvinfo : EIATTR_FRAME_SIZE
	.align		4
.L_1:
        /*000c*/ 	.byte	0x04, 0x11
        /*000e*/ 	.short	(.L_3 - .L_2)
	.align		4
.L_2:
        /*0010*/ 	.word	index@(_Z29deviceReduceBlockAtomicKernelPjS_j)
        /*0014*/ 	.word	0x00000000


	//----- nvinfo : EIATTR_MIN_STACK_SIZE
	.align		4
.L_3:
        /*0018*/ 	.byte	0x04, 0x12
        /*001a*/ 	.short	(.L_5 - .L_4)
	.align		4
.L_4:
        /*001c*/ 	.word	index@(_Z29deviceReduceBlockAtomicKernelPjS_j)
        /*0020*/ 	.word	0x00000000
.L_5:


//--------------------- .nv.compat                --------------------------
	.section	.nv.compat,"",@"SHT_CUDA_COMPAT_INFO"
	.align	4
        /*0000*/ 	.byte	0x02, 0x09, 0x00, 0x00, 0x02, 0x02, 0x01, 0x00, 0x02, 0x05, 0x05, 0x00, 0x03, 0x07, 0x01, 0x01
        /*0010*/ 	.byte	0x02, 0x03, 0x00, 0x00, 0x02, 0x06, 0x01, 0x00, 0x04, 0x0b, 0x08, 0x00, 0x09, 0x00, 0x00, 0x00
        /*0020*/ 	.byte	0x00, 0x00, 0x00, 0x00


//--------------------- .nv.info._Z29deviceReduceBlockAtomicKernelPjS_j --------------------------
	.section	.nv.info._Z29deviceReduceBlockAtomicKernelPjS_j,"",@"SHT_CUDA_INFO"
	.sectionflags	@""
	.align	4


	//----- nvinfo : EIATTR_CUDA_API_VERSION
	.align		4
        /*0000*/ 	.byte	0x04, 0x37
        /*0002*/ 	.short	(.L_7 - .L_6)
.L_6:
        /*0004*/ 	.word	0x00000082


	//----- nvinfo : EIATTR_KPARAM_INFO
	.align		4
.L_7:
        /*0008*/ 	.byte	0x04, 0x17
        /*000a*/ 	.short	(.L_9 - .L_8)
.L_8:
        /*000c*/ 	.word	0x00000000
        /*0010*/ 	.short	0x0002
        /*0012*/ 	.short	0x0010
        /*0014*/ 	.byte	0x00, 0xf0, 0x11, 0x00


	//----- nvinfo : EIATTR_KPARAM_INFO
	.align		4
.L_9:
        /*0018*/ 	.byte	0x04, 0x17
        /*001a*/ 	.short	(.L_11 - .L_10)
.L_10:
        /*001c*/ 	.word	0x00000000
        /*0020*/ 	.short	0x0001
        /*0022*/ 	.short	0x0008
        /*0024*/ 	.byte	0x00, 0xf5, 0x21, 0x00


	//----- nvinfo : EIATTR_KPARAM_INFO
	.align		4
.L_11:
        /*0028*/ 	.byte	0x04, 0x17
        /*002a*/ 	.short	(.L_13 - .L_12)
.L_12:
        /*002c*/ 	.word	0x00000000
        /*0030*/ 	.short	0x0000
        /*0032*/ 	.short	0x0000
        /*0034*/ 	.byte	0x00, 0xf5, 0x21, 0x00


	//----- nvinfo : EIATTR_SPARSE_MMA_MASK
	.align		4
.L_13:
        /*0038*/ 	.byte	0x03, 0x50
        /*003a*/ 	.short	0x0000


	//----- nvinfo : EIATTR_MAXREG_COUNT
	.align		4
        /*003c*/ 	.byte	0x03, 0x1b
        /*003e*/ 	.short	0x00ff


	//----- nvinfo : EIATTR_NUM_BARRIERS
	.align		4
        /*0040*/ 	.byte	0x02, 0x4c
        /*0042*/ 	.byte	0x01
	.zero		1


	//----- nvinfo : EIATTR_MERCURY_ISA_VERSION
	.align		4
        /*0044*/ 	.byte	0x03, 0x5f
        /*0046*/ 	.short	0x0101


	//----- nvinfo : EIATTR_COOP_GROUP_MASK_REGIDS
	.align		4
        /*0048*/ 	.byte	0x04, 0x29
        /*004a*/ 	.short	(.L_15 - .L_14)


	//   ....[0]....
.L_14:
        /*004c*/ 	.word	0xffffffff


	//   ....[1]....
        /*0050*/ 	.word	0xffffffff


	//   ....[2]....
        /*0054*/ 	.word	0xffffffff


	//   ....[3]....
        /*0058*/ 	.word	0xffffffff


	//   ....[4]....
        /*005c*/ 	.word	0xffffffff


	//   ....[5]....
        /*0060*/ 	.word	0xffffffff


	//   ....[6]....
        /*0064*/ 	.word	0xffffffff


	//   ....[7]....
        /*0068*/ 	.word	0xffffffff


	//   ....[8]....
        /*006c*/ 	.word	0xffffffff


	//   ....[9]....
        /*0070*/ 	.word	0xffffffff


	//----- nvinfo : EIATTR_COOP_GROUP_INSTR_OFFSETS
	.align		4
.L_15:
        /*0074*/ 	.byte	0x04, 0x28
        /*0076*/ 	.short	(.L_17 - .L_16)


	//   ....[0]....
.L_16:
        /*0078*/ 	.word	0x00000170


	//   ....[1]....
        /*007c*/ 	.word	0x000001c0


	//   ....[2]....
        /*0080*/ 	.word	0x000001f0


	//   ....[3]....
        /*0084*/ 	.word	0x00000240


	//   ....[4]....
        /*0088*/ 	.word	0x00000290


	//   ....[5]....
        /*008c*/ 	.word	0x00000320


	//   ....[6]....
        /*0090*/ 	.word	0x00000350


	//   ....[7]....
        /*0094*/ 	.word	0x00000370


	//   ....[8]....
        /*0098*/ 	.word	0x00000390


	//   ....[9]....
        /*009c*/ 	.word	0x000003b0


	//----- nvinfo : EIATTR_VRC_CTA_INIT_COUNT
	.align		4
.L_17:
        /*00a0*/ 	.byte	0x02, 0x4a
	.zero		1
	.zero		1


	//----- nvinfo : EIATTR_EXIT_INSTR_OFFSETS
	.align		4
        /*00a4*/ 	.byte	0x04, 0x1c
        /*00a6*/ 	.short	(.L_19 - .L_18)


	//   ....[0]....
.L_18:
        /*00a8*/ 	.word	0x00000310


	//   ....[1]....
        /*00ac*/ 	.word	0x000003c0


	//   ....[2]....
        /*00b0*/ 	.word	0x00000400


	//----- nvinfo : EIATTR_CRS_STACK_SIZE
	.align		4
.L_19:
        /*00b4*/ 	.byte	0x04, 0x1e
        /*00b6*/ 	.short	(.L_21 - .L_20)
.L_20:
        /*00b8*/ 	.word	0x00000000


	//----- nvinfo : EIATTR_CBANK_PARAM_SIZE
	.align		4
.L_21:
        /*00bc*/ 	.byte	0x03, 0x19
        /*00be*/ 	.short	0x0014


	//----- nvinfo : EIATTR_PARAM_CBANK
	.align		4
        /*00c0*/ 	.byte	0x04, 0x0a
        /*00c2*/ 	.short	(.L_23 - .L_22)
	.align		4
.L_22:
        /*00c4*/ 	.word	index@(.nv.constant0._Z29deviceReduceBlockAtomicKernelPjS_j)
        /*00c8*/ 	.short	0x0380
        /*00ca*/ 	.short	0x0014


	//----- nvinfo : EIATTR_SW_WAR
	.align		4
.L_23:
        /*00cc*/ 	.byte	0x04, 0x36
        /*00ce*/ 	.short	(.L_25 - .L_24)
.L_24:
        /*00d0*/ 	.word	0x00000008
.L_25:


//--------------------- .nv.callgraph             --------------------------
	.section	.nv.callgraph,"",@"SHT_CUDA_CALLGRAPH"
	.align	4
	.sectionentsize	8
	.align		4
        /*0000*/ 	.word	0x00000000
	.align		4
        /*0004*/ 	.word	0xffffffff
	.align		4
        /*0008*/ 	.word	0x00000000
	.align		4
        /*000c*/ 	.word	0xfffffffe
	.align		4
        /*0010*/ 	.word	0x00000000
	.align		4
        /*0014*/ 	.word	0xfffffffd
	.align		4
        /*0018*/ 	.word	0x00000000
	.align		4
        /*001c*/ 	.word	0xfffffffc


//--------------------- .text._Z29deviceReduceBlockAtomicKernelPjS_j --------------------------
	.section	.text._Z29deviceReduceBlockAtomicKernelPjS_j,"ax",@progbits
	.align	128
        .global         _Z29deviceReduceBlockAtomicKernelPjS_j
        .type           _Z29deviceReduceBlockAtomicKernelPjS_j,@function
        .size           _Z29deviceReduceBlockAtomicKernelPjS_j,(.L_x_4 - _Z29deviceReduceBlockAtomicKernelPjS_j)
        .other          _Z29deviceReduceBlockAtomicKernelPjS_j,@"STO_CUDA_ENTRY STV_DEFAULT"
_Z29deviceReduceBlockAtomicKernelPjS_j:
.text._Z29deviceReduceBlockAtomicKernelPjS_j:
[----:B------:R-:W-:Y:S01]  /*0000*/  LDC R1, c[0x0][0x37c] ;  /* 0x0000df00ff017b82 */ /* 0x000fe20000000800 */
[----:B------:R-:W0:Y:S07]  /*0010*/  S2R R0, SR_TID.X ;  /* 0x0000000000007919 */ /* 0x000e2e0000002100 */
[----:B------:R-:W0:Y:S01]  /*0020*/  S2UR UR4, SR_CTAID.X ;  /* 0x00000000000479c3 */ /* 0x000e220000002500 */
[----:B------:R-:W1:Y:S01]  /*0030*/  LDCU UR7, c[0x0][0x390] ;  /* 0x00007200ff0777ac */ /* 0x000e620008000800 */
[----:B------:R-:W-:Y:S01]  /*0040*/  BSSY.RECONVERGENT B0, `(.L_x_0) ;  /* 0x0000012000007945 */ /* 0x000fe20003800200 */
[----:B------:R-:W-:-:S05]  /*0050*/  IMAD.MOV.U32 R6, RZ, RZ, RZ ;  /* 0x000000ffff067224 */ /* 0x000fca00078e00ff */
[----:B------:R-:W0:Y:S02]  /*0060*/  LDC R9, c[0x0][0x360] ;  /* 0x0000d800ff097b82 */ /* 0x000e240000000800 */
[----:B0-----:R-:W-:Y:S01]  /*0070*/  IMAD R2, R9, UR4, R0 ;  /* 0x0000000409027c24 */ /* 0x001fe2000f8e0200 */
[----:B------:R-:W0:Y:S04]  /*0080*/  LDCU.64 UR4, c[0x0][0x358] ;  /* 0x00006b00ff0477ac */ /* 0x000e280008000a00 */
[----:B-1----:R-:W-:-:S13]  /*0090*/  ISETP.GE.U32.AND P0, PT, R2, UR7, PT ;  /* 0x0000000702007c0c */ /* 0x002fda000bf06070 */
[----:B------:R-:W-:Y:S05]  /*00a0*/  @P0 BRA `(.L_x_1) ;  /* 0x00000000002c0947 */ /* 0x000fea0003800000 */
[----:B------:R-:W1:Y:S01]  /*00b0*/  LDC.64 R4, c[0x0][0x380] ;  /* 0x0000e000ff047b82 */ /* 0x000e620000000a00 */
[----:B------:R-:W2:Y:S01]  /*00c0*/  LDCU UR6, c[0x0][0x370] ;  /* 0x00006e00ff0677ac */ /* 0x000ea20008000800 */
[----:B------:R-:W-:Y:S02]  /*00d0*/  IMAD.MOV.U32 R7, RZ, RZ, R2 ;  /* 0x000000ffff077224 */ /* 0x000fe400078e0002 */
[----:B------:R-:W-:Y:S02]  /*00e0*/  IMAD.MOV.U32 R6, RZ, RZ, RZ ;  /* 0x000000ffff067224 */ /* 0x000fe400078e00ff */
[----:B--2---:R-:W-:-:S07]  /*00f0*/  IMAD R8, R9, UR6, RZ ;  /* 0x0000000609087c24 */ /* 0x004fce000f8e02ff */
.L_x_2:
[----:B-1----:R-:W-:-:S06]  /*0100*/  IMAD.WIDE R2, R7, 0x4, R4 ;  /* 0x0000000407027825 */ /* 0x002fcc00078e0204 */
[----:B0-----:R-:W2:Y:S01]  /*0110*/  LDG.E R3, desc[UR4][R2.64] ;  /* 0x0000000402037981 */ /* 0x001ea2000c1e1900 */
[----:B------:R-:W-:-:S04]  /*0120*/  IADD3 R7, PT, PT, R8, R7, RZ ;  /* 0x0000000708077210 */ /* 0x000fc80007ffe0ff */
[----:B------:R-:W-:Y:S01]  /*0130*/  ISETP.GE.U32.AND P0, PT, R7, UR7, PT ;  /* 0x0000000707007c0c */ /* 0x000fe2000bf06070 */
[----:B--2---:R-:W-:-:S12]  /*0140*/  IMAD.IADD R6, R3, 0x1, R6 ;  /* 0x0000000103067824 */ /* 0x004fd800078e0206 */
[----:B------:R-:W-:Y:S05]  /*0150*/  @!P0 BRA `(.L_x_2) ;  /* 0xfffffffc00e88947 */ /* 0x000fea000383ffff */
.L_x_1:
[----:B0-----:R-:W-:Y:S05]  /*0160*/  BSYNC.RECONVERGENT B0 ;  /* 0x0000000000007941 */ /* 0x001fea0003800200 */
.L_x_0:
[----:B------:R-:W0:Y:S01]  /*0170*/  SHFL.DOWN PT, R3, R6, 0x10, 0x1f ;  /* 0x0a001f0006037f89 */ /* 0x000e2200000e0000 */
[----:B------:R-:W-:-:S04]  /*0180*/  SHF.R.U32.HI R7, RZ, 0x5, R9 ;  /* 0x00000005ff077819 */ /* 0x000fc80000011609 */
[----:B------:R-:W-:-:S13]  /*0190*/  ISETP.GE.U32.AND P1, PT, R0, R7, PT ;  /* 0x000000070000720c */ /* 0x000fda0003f26070 */
[----:B------:R-:W1:Y:S01]  /*01a0*/  @!P1 S2R R9, SR_CgaCtaId ;  /* 0x0000000000099919 */ /* 0x000e620000008800 */
[----:B0-----:R-:W-:-:S05]  /*01b0*/  IMAD.IADD R3, R3, 0x1, R6 ;  /* 0x0000000103037824 */ /* 0x001fca00078e0206 */
[----:B------:R-:W0:Y:S02]  /*01c0*/  SHFL.DOWN PT, R2, R3, 0x8, 0x1f ;  /* 0x09001f0003027f89 */ /* 0x000e2400000e0000 */
[----:B0-----:R-:W-:Y:S02]  /*01d0*/  IADD3 R4, PT, PT, R3, R2, RZ ;  /* 0x0000000203047210 */ /* 0x001fe40007ffe0ff */
[----:B------:R-:W-:-:S03]  /*01e0*/  LOP3.LUT P0, R2, R0, 0x1f, RZ, 0xc0, !PT ;  /* 0x0000001f00027812 */ /* 0x000fc6000780c0ff */
[----:B------:R-:W0:Y:S10]  /*01f0*/  SHFL.DOWN PT, R5, R4, 0x4, 0x1f ;  /* 0x08801f0004057f89 */ /* 0x000e3400000e0000 */
[----:B------:R-:W2:Y:S01]  /*0200*/  @!P0 S2R R7, SR_CgaCtaId ;  /* 0x0000000000078919 */ /* 0x000ea20000008800 */
[----:B------:R-:W-:Y:S01]  /*0210*/  @!P0 MOV R6, 0x400 ;  /* 0x0000040000068802 */ /* 0x000fe20000000f00 */
[----:B0-----:R-:W-:Y:S01]  /*0220*/  IMAD.IADD R5, R4, 0x1, R5 ;  /* 0x0000000104057824 */ /* 0x001fe200078e0205 */
[----:B------:R-:W-:-:S04]  /*0230*/  @!P1 MOV R4, 0x400 ;  /* 0x0000040000049802 */ /* 0x000fc80000000f00 */
[----:B------:R-:W0:Y:S01]  /*0240*/  SHFL.DOWN PT, R8, R5, 0x2, 0x1f ;  /* 0x08401f0005087f89 */ /* 0x000e2200000e0000 */
[----:B-1----:R-:W-:Y:S02]  /*0250*/  @!P1 LEA R9, R9, R4, 0x18 ;  /* 0x0000000409099211 */ /* 0x002fe400078ec0ff */
[----:B--2---:R-:W-:-:S04]  /*0260*/  @!P0 LEA R7, R7, R6, 0x18 ;  /* 0x0000000607078211 */ /* 0x004fc800078ec0ff */
[----:B------:R-:W-:Y:S01]  /*0270*/  @!P0 LEA.HI R7, R0, R7, RZ, 0x1d ;  /* 0x0000000700078211 */ /* 0x000fe200078fe8ff */
[----:B0-----:R-:W-:-:S05]  /*0280*/  IMAD.IADD R8, R5, 0x1, R8 ;  /* 0x0000000105087824 */ /* 0x001fca00078e0208 */
[----:B------:R-:W0:Y:S02]  /*0290*/  SHFL.DOWN PT, R3, R8, 0x1, 0x1f ;  /* 0x08201f0008037f89 */ /* 0x000e2400000e0000 */
[----:B0-----:R-:W-:Y:S01]  /*02a0*/  IADD3 R4, PT, PT, R8, R3, RZ ;  /* 0x0000000308047210 */ /* 0x001fe20007ffe0ff */
[----:B------:R-:W-:Y:S02]  /*02b0*/  @!P1 IMAD R3, R2, 0x4, R9 ;  /* 0x0000000402039824 */ /* 0x000fe400078e0209 */
[----:B------:R-:W-:Y:S02]  /*02c0*/  IMAD.MOV.U32 R2, RZ, RZ, RZ ;  /* 0x000000ffff027224 */ /* 0x000fe400078e00ff */
[----:B------:R0:W-:Y:S01]  /*02d0*/  @!P0 STS [R7], R4 ;  /* 0x0000000407008388 */ /* 0x0001e20000000800 */
[----:B------:R-:W-:Y:S01]  /*02e0*/  BAR.SYNC.DEFER_BLOCKING 0x0 ;  /* 0x0000000000007b1d */ /* 0x000fe20000010000 */
[----:B------:R-:W-:-:S05]  /*02f0*/  ISETP.GT.U32.AND P0, PT, R0, 0x1f, PT ;  /* 0x0000001f0000780c */ /* 0x000fca0003f04070 */
[----:B------:R0:W1:Y:S08]  /*0300*/  @!P1 LDS R2, [R3] ;  /* 0x0000000003029984 */ /* 0x0000700000000800 */
[----:B0-----:R-:W-:Y:S05]  /*0310*/  @P0 EXIT ;  /* 0x000000000000094d */ /* 0x001fea0003800000 */
[----:B-1----:R-:W0:Y:S01]  /*0320*/  SHFL.DOWN PT, R3, R2, 0x10, 0x1f ;  /* 0x0a001f0002037f89 */ /* 0x002e2200000e0000 */
[----:B------:R-:W-:Y:S02]  /*0330*/  ISETP.NE.AND P0, PT, R0, RZ, PT ;  /* 0x000000ff0000720c */ /* 0x000fe40003f05270 */
[----:B0-----:R-:W-:-:S05]  /*0340*/  IADD3 R3, PT, PT, R3, R2, RZ ;  /* 0x0000000203037210 */ /* 0x001fca0007ffe0ff */
[----:B------:R-:W0:Y:S02]  /*0350*/  SHFL.DOWN PT, R4, R3, 0x8, 0x1f ;  /* 0x09001f0003047f89 */ /* 0x000e2400000e0000 */
[----:B0-----:R-:W-:-:S05]  /*0360*/  IMAD.IADD R4, R3, 0x1, R4 ;  /* 0x0000000103047824 */ /* 0x001fca00078e0204 */
[----:B------:R-:W0:Y:S02]  /*0370*/  SHFL.DOWN PT, R5, R4, 0x4, 0x1f ;  /* 0x08801f0004057f89 */ /* 0x000e2400000e0000 */
[----:B0-----:R-:W-:-:S05]  /*0380*/  IMAD.IADD R5, R4, 0x1, R5 ;  /* 0x0000000104057824 */ /* 0x001fca00078e0205 */
[----:B------:R-:W0:Y:S02]  /*0390*/  SHFL.DOWN PT, R6, R5, 0x2, 0x1f ;  /* 0x08401f0005067f89 */ /* 0x000e2400000e0000 */
[----:B0-----:R-:W-:-:S05]  /*03a0*/  IADD3 R6, PT, PT, R5, R6, RZ ;  /* 0x0000000605067210 */ /* 0x001fca0007ffe0ff */
[----:B------:R0:W1:Y:S01]  /*03b0*/  SHFL.DOWN PT, R7, R6, 0x1, 0x1f ;  /* 0x08201f0006077f89 */ /* 0x00006200000e0000 */
[----:B------:R-:W-:Y:S05]  /*03c0*/  @P0 EXIT ;  /* 0x000000000000094d */ /* 0x000fea0003800000 */
[----:B------:R-:W2:Y:S01]  /*03d0*/  LDC.64 R2, c[0x0][0x388] ;  /* 0x0000e200ff027b82 */ /* 0x000ea20000000a00 */
[----:B-1----:R-:W-:-:S05]  /*03e0*/  IMAD.IADD R7, R6, 0x1, R7 ;  /* 0x0000000106077824 */ /* 0x002fca00078e0207 */
[----:B--2---:R-:W-:Y:S01]  /*03f0*/  REDG.E.ADD.STRONG.GPU desc[UR4][R2.64], R7 ;  /* 0x000000070200798e */ /* 0x004fe2000c12e104 */
[----:B------:R-:W-:Y:S05]  /*0400*/  EXIT ;  /* 0x000000000000794d */ /* 0x000fea0003800000 */
.L_x_3:
[----:B------:R-:W-:-:S00]  /*0410*/  BRA `(.L_x_3) ;  /* 0xfffffffc00fc7947 */ /* 0x000fc0000383ffff */
[----:B------:R-:W-:-:S00]  /*0420*/  NOP ;  /* 0x0000000000007918 */ /* 0x000fc00000000000 */
        /* <DEDUP_REMOVED lines=13> */
.L_x_4:


//--------------------- .nv.shared._Z29deviceReduceBlockAtomicKernelPjS_j --------------------------
	.section	.nv.shared._Z29deviceReduceBlockAtomicKernelPjS_j,"aw",@nobits
	.sectionflags	@""
	.align	4
.nv.shared._Z29deviceReduceBlockAtomicKernelPjS_j:
	.zero		1152


//--------------------- .nv.shared.reserved.0     --------------------------
	.section	.nv.shared.reserved.0,"aw",@nobits
	.weak		__nv_reservedSMEM_offset_0_alias
	.size		__nv_reservedSMEM_offset_0_alias, 0, 64
	.other		__nv_reservedSMEM_offset_0_alias,@"STO_CUDA_RESERVED_SHARED STV_DEFAULT"
__nv_reservedSMEM_offset_0_alias:
	.zero		0
	.zero		64


//--------------------- .nv.constant0._Z29deviceReduceBlockAtomicKernelPjS_j --------------------------
	.section	.nv.constant0._Z29deviceReduceBlockAtomicKernelPjS_j,"a",@progbits
	.sectionflags	@""
	.align	4
.nv.constant0._Z29deviceReduceBlockAtomicKernelPjS_j:
	.zero		916


//--------------------- SYMBOLS --------------------------

	.type		.nv.reservedSmem.offset0,@object
	.size		.nv.reservedSmem.offset0,0x4
	.type		.nv.reservedSmem.cap,@object
	.size		.nv.reservedSmem.cap,0x4
